//
// Generated by NVIDIA NVVM Compiler
//
// Compiler Build ID: CL-36424714
// Cuda compilation tools, release 13.0, V13.0.88
// Based on NVVM 20.0.0
//

.version 9.0
.target sm_100
.address_size 64

	// .globl	_Z14sub_8x16x32x32PfS_S_

.visible .entry _Z14sub_8x16x32x32PfS_S_(
	.param .u64 .ptr .align 1 _Z14sub_8x16x32x32PfS_S__param_0,
	.param .u64 .ptr .align 1 _Z14sub_8x16x32x32PfS_S__param_1,
	.param .u64 .ptr .align 1 _Z14sub_8x16x32x32PfS_S__param_2
)
.maxntid 960
{
	.reg .pred 	%p<2>;
	.reg .b32 	%r<5>;
	.reg .b32 	%f<4>;
	.reg .b64 	%rd<11>;

	ld.param.u64 	%rd1, [_Z14sub_8x16x32x32PfS_S__param_0];
	ld.param.u64 	%rd2, [_Z14sub_8x16x32x32PfS_S__param_1];
	ld.param.u64 	%rd3, [_Z14sub_8x16x32x32PfS_S__param_2];
	mov.u32 	%r2, %ctaid.x;
	mov.u32 	%r3, %ntid.x;
	mov.u32 	%r4, %tid.x;
	mad.lo.s32 	%r1, %r2, %r3, %r4;
	setp.gt.s32 	%p1, %r1, 131071;
	@%p1 bra 	$L__BB0_2;
	cvta.to.global.u64 	%rd4, %rd1;
	cvta.to.global.u64 	%rd5, %rd2;
	cvta.to.global.u64 	%rd6, %rd3;
	mul.wide.s32 	%rd7, %r1, 4;
	add.s64 	%rd8, %rd4, %rd7;
	ld.global.nc.f32 	%f1, [%rd8];
	add.s64 	%rd9, %rd5, %rd7;
	ld.global.nc.f32 	%f2, [%rd9];
	sub.f32 	%f3, %f1, %f2;
	add.s64 	%rd10, %rd6, %rd7;
	st.global.f32 	[%rd10], %f3;
$L__BB0_2:
	ret;

}


// ===== COMPILED SASS (sm_100) =====

	.target	sm_100

	.elftype	@"ET_EXEC"


//--------------------- .note.nv.tkinfo           --------------------------
	.section	.note.nv.tkinfo,"",@"SHT_NOTE"
	.sectionflags	@"SHF_NOTE_NV_TKINFO"
	.tkinfo
        /*0018*/ 	.word	0x00000002
        /*0030*/ 	.string	""
        /*0030*/ 	.string	"ptxas"
        /*0030*/ 	.string	"Cuda compilation tools, release 13.0, V13.0.88"
        /*0030*/ 	.string	"Build cuda_13.0.r13.0/compiler.36424714_0"
        /*0030*/ 	.string	"-arch sm_100 -m 64 "



//--------------------- .note.nv.cuinfo           --------------------------
	.section	.note.nv.cuinfo,"",@"SHT_NOTE"
	.sectionflags	@"SHF_NOTE_NV_CUINFO"
        /*0018*/ 	.short	0x0002
        /*001a*/ 	.short	0x0064
        /*001c*/ 	.short	0x0082
	.zero		2


//--------------------- .nv.info                  --------------------------
	.section	.nv.info,"",@"SHT_CUDA_INFO"
	.align	4


	//----- nvinfo : EIATTR_REGCOUNT
	.align		4
        /*0000*/ 	.byte	0x04, 0x2f
        /*0002*/ 	.short	(.L_1 - .L_0)
	.align		4
.L_0:
        /*0004*/ 	.word	index@(_Z14sub_8x16x32x32PfS_S_)
        /*0008*/ 	.word	0x0000000c


	//----- nvinfo : EIATTR_FRAME_SIZE
	.align		4
.L_1:
        /*000c*/ 	.byte	0x04, 0x11
        /*000e*/ 	.short	(.L_3 - .L_2)
	.align		4
.L_2:
        /*0010*/ 	.word	index@(_Z14sub_8x16x32x32PfS_S_)
        /*0014*/ 	.word	0x00000000


	//----- nvinfo : EIATTR_MIN_STACK_SIZE
	.align		4
.L_3:
        /*0018*/ 	.byte	0x04, 0x12
        /*001a*/ 	.short	(.L_5 - .L_4)
	.align		4
.L_4:
        /*001c*/ 	.word	index@(_Z14sub_8x16x32x32PfS_S_)
        /*0020*/ 	.word	0x00000000
.L_5:


//--------------------- .nv.compat                --------------------------
	.section	.nv.compat,"",@"SHT_CUDA_COMPAT_INFO"
	.align	4
        /*0000*/ 	.byte	0x02, 0x09, 0x00, 0x00, 0x02, 0x02, 0x01, 0x00, 0x02, 0x05, 0x05, 0x00, 0x03, 0x07, 0x01, 0x01
        /*0010*/ 	.byte	0x02, 0x03, 0x00, 0x00, 0x02, 0x06, 0x01, 0x00, 0x04, 0x0b, 0x08, 0x00, 0x09, 0x00, 0x00, 0x00
        /*0020*/ 	.byte	0x00, 0x00, 0x00, 0x00


//--------------------- .nv.info._Z14sub_8x16x32x32PfS_S_ --------------------------
	.section	.nv.info._Z14sub_8x16x32x32PfS_S_,"",@"SHT_CUDA_INFO"
	.sectionflags	@""
	.align	4


	//----- nvinfo : EIATTR_CUDA_API_VERSION
	.align		4
        /*0000*/ 	.byte	0x04, 0x37
        /*0002*/ 	.short	(.L_7 - .L_6)
.L_6:
        /*0004*/ 	.word	0x00000082


	//----- nvinfo : EIATTR_KPARAM_INFO
	.align		4
.L_7:
        /*0008*/ 	.byte	0x04, 0x17
        /*000a*/ 	.short	(.L_9 - .L_8)
.L_8:
        /*000c*/ 	.word	0x00000000
        /*0010*/ 	.short	0x0002
        /*0012*/ 	.short	0x0010
        /*0014*/ 	.byte	0x00, 0xf5, 0x21, 0x00


	//----- nvinfo : EIATTR_KPARAM_INFO
	.align		4
.L_9:
        /*0018*/ 	.byte	0x04, 0x17
        /*001a*/ 	.short	(.L_11 - .L_10)
.L_10:
        /*001c*/ 	.word	0x00000000
        /*0020*/ 	.short	0x0001
        /*0022*/ 	.short	0x0008
        /*0024*/ 	.byte	0x00, 0xf5, 0x21, 0x00


	//----- nvinfo : EIATTR_KPARAM_INFO
	.align		4
.L_11:
        /*0028*/ 	.byte	0x04, 0x17
        /*002a*/ 	.short	(.L_13 - .L_12)
.L_12:
        /*002c*/ 	.word	0x00000000
        /*0030*/ 	.short	0x0000
        /*0032*/ 	.short	0x0000
        /*0034*/ 	.byte	0x00, 0xf5, 0x21, 0x00


	//----- nvinfo : EIATTR_SPARSE_MMA_MASK
	.align		4
.L_13:
        /*0038*/ 	.byte	0x03, 0x50
        /*003a*/ 	.short	0x0000


	//----- nvinfo : EIATTR_MAXREG_COUNT
	.align		4
        /*003c*/ 	.byte	0x03, 0x1b
        /*003e*/ 	.short	0x0040


	//----- nvinfo : EIATTR_MERCURY_ISA_VERSION
	.align		4
        /*0040*/ 	.byte	0x03, 0x5f
        /*0042*/ 	.short	0x0101


	//----- nvinfo : EIATTR_VRC_CTA_INIT_COUNT
	.align		4
        /*0044*/ 	.byte	0x02, 0x4a
	.zero		1
	.zero		1


	//----- nvinfo : EIATTR_EXIT_INSTR_OFFSETS
	.align		4
        /*0048*/ 	.byte	0x04, 0x1c
        /*004a*/ 	.short	(.L_15 - .L_14)


	//   ....[0]....
.L_14:
        /*004c*/ 	.word	0x00000060


	//   ....[1]....
        /*0050*/ 	.word	0x00000120


	//----- nvinfo : EIATTR_MAX_THREADS
	.align		4
.L_15:
        /*0054*/ 	.byte	0x04, 0x05
        /*0056*/ 	.short	(.L_17 - .L_16)
.L_16:
        /*0058*/ 	.word	0x000003c0
        /*005c*/ 	.word	0x00000001
        /*0060*/ 	.word	0x00000001


	//----- nvinfo : EIATTR_CBANK_PARAM_SIZE
	.align		4
.L_17:
        /*0064*/ 	.byte	0x03, 0x19
        /*0066*/ 	.short	0x0018


	//----- nvinfo : EIATTR_PARAM_CBANK
	.align		4
        /*0068*/ 	.byte	0x04, 0x0a
        /*006a*/ 	.short	(.L_19 - .L_18)
	.align		4
.L_18:
        /*006c*/ 	.word	index@(.nv.constant0._Z14sub_8x16x32x32PfS_S_)
        /*0070*/ 	.short	0x0380
        /*0072*/ 	.short	0x0018


	//----- nvinfo : EIATTR_SW_WAR
	.align		4
.L_19:
        /*0074*/ 	.byte	0x04, 0x36
        /*0076*/ 	.short	(.L_21 - .L_20)
.L_20:
        /*0078*/ 	.word	0x00000008
.L_21:


//--------------------- .nv.callgraph             --------------------------
	.section	.nv.callgraph,"",@"SHT_CUDA_CALLGRAPH"
	.align	4
	.sectionentsize	8
	.align		4
        /*0000*/ 	.word	0x00000000
	.align		4
        /*0004*/ 	.word	0xffffffff
	.align		4
        /*0008*/ 	.word	0x00000000
	.align		4
        /*000c*/ 	.word	0xfffffffe
	.align		4
        /*0010*/ 	.word	0x00000000
	.align		4
        /*0014*/ 	.word	0xfffffffd
	.align		4
        /*0018*/ 	.word	0x00000000
	.align		4
        /*001c*/ 	.word	0xfffffffc


//--------------------- .text._Z14sub_8x16x32x32PfS_S_ --------------------------
	.section	.text._Z14sub_8x16x32x32PfS_S_,"ax",@progbits
	.align	128
        .global         _Z14sub_8x16x32x32PfS_S_
        .type           _Z14sub_8x16x32x32PfS_S_,@function
        .size           _Z14sub_8x16x32x32PfS_S_,(.L_x_1 - _Z14sub_8x16x32x32PfS_S_)
        .other          _Z14sub_8x16x32x32PfS_S_,@"STO_CUDA_ENTRY STV_DEFAULT"
_Z14sub_8x16x32x32PfS_S_:
.text._Z14sub_8x16x32x32PfS_S_:
[----:B------:R-:W-:Y:S01]  /*0000*/  LDC R1, c[0x0][0x37c] ;  /* 0x0000df00ff017b82 */ /* 0x000fe20000000800 */
[----:B------:R-:W0:Y:S07]  /*0010*/  S2R R0, SR_TID.X ;  /* 0x0000000000007919 */ /* 0x000e2e0000002100 */
[----:B------:R-:W0:Y:S08]  /*0020*/  S2UR UR4, SR_CTAID.X ;  /* 0x00000000000479c3 */ /* 0x000e300000002500 */
[----:B------:R-:W0:Y:S02]  /*0030*/  LDC R9, c[0x0][0x360] ;  /* 0x0000d800ff097b82 */ /* 0x000e240000000800 */
[----:B0-----:R-:W-:-:S05]  /*0040*/  IMAD R9, R9, UR4, R0 ;  /* 0x0000000409097c24 */ /* 0x001fca000f8e0200 */
[----:B------:R-:W-:-:S13]  /*0050*/  ISETP.GT.AND P0, PT, R9, 0x1ffff, PT ;  /* 0x0001ffff0900780c */ /* 0x000fda0003f04270 */
[----:B------:R-:W-:Y:S05]  /*0060*/  @P0 EXIT ;  /* 0x000000000000094d */ /* 0x000fea0003800000 */
[----:B------:R-:W0:Y:S01]  /*0070*/  LDC.64 R2, c[0x0][0x380] ;  /* 0x0000e000ff027b82 */ /* 0x000e220000000a00 */
[----:B------:R-:W1:Y:S07]  /*0080*/  LDCU.64 UR4, c[0x0][0x358] ;  /* 0x00006b00ff0477ac */ /* 0x000e6e0008000a00 */
[----:B------:R-:W2:Y:S08]  /*0090*/  LDC.64 R4, c[0x0][0x388] ;  /* 0x0000e200ff047b82 */ /* 0x000eb00000000a00 */
[----:B------:R-:W3:Y:S01]  /*00a0*/  LDC.64 R6, c[0x0][0x390] ;  /* 0x0000e400ff067b82 */ /* 0x000ee20000000a00 */
[----:B0-----:R-:W-:-:S06]  /*00b0*/  IMAD.WIDE R2, R9, 0x4, R2 ;  /* 0x0000000409027825 */ /* 0x001fcc00078e0202 */
[----:B-1----:R-:W4:Y:S01]  /*00c0*/  LDG.E.CONSTANT R2, desc[UR4][R2.64] ;  /* 0x0000000402027981 */ /* 0x002f22000c1e9900 */
[----:B--2---:R-:W-:-:S06]  /*00d0*/  IMAD.WIDE R4, R9, 0x4, R4 ;  /* 0x0000000409047825 */ /* 0x004fcc00078e0204 */
[----:B------:R-:W4:Y:S01]  /*00e0*/  LDG.E.CONSTANT R5, desc[UR4][R4.64] ;  /* 0x0000000404057981 */ /* 0x000f22000c1e9900 */
[----:B---3--:R-:W-:-:S04]  /*00f0*/  IMAD.WIDE R6, R9, 0x4, R6 ;  /* 0x0000000409067825 */ /* 0x008fc800078e0206 */
[----:B----4-:R-:W-:-:S05]  /*0100*/  FADD R9, R2, -R5 ;  /* 0x8000000502097221 */ /* 0x010fca0000000000 */
[----:B------:R-:W-:Y:S01]  /*0110*/  STG.E desc[UR4][R6.64], R9 ;  /* 0x0000000906007986 */ /* 0x000fe2000c101904 */
[----:B------:R-:W-:Y:S05]  /*0120*/  EXIT ;  /* 0x000000000000794d */ /* 0x000fea0003800000 */
.L_x_0:
[----:B------:R-:W-:-:S00]  /*0130*/  BRA `(.L_x_0) ;  /* 0xfffffffc00fc7947 */ /* 0x000fc0000383ffff */
[----:B------:R-:W-:-:S00]  /*0140*/  NOP ;  /* 0x0000000000007918 */ /* 0x000fc00000000000 */
        /* <DEDUP_REMOVED lines=11> */
.L_x_1:


//--------------------- .nv.shared.reserved.0     --------------------------
	.section	.nv.shared.reserved.0,"aw",@nobits
	.weak		__nv_reservedSMEM_offset_0_alias
	.size		__nv_reservedSMEM_offset_0_alias, 0, 64
	.other		__nv_reservedSMEM_offset_0_alias,@"STO_CUDA_RESERVED_SHARED STV_DEFAULT"
__nv_reservedSMEM_offset_0_alias:
	.zero		0
	.zero		64


//--------------------- .nv.constant0._Z14sub_8x16x32x32PfS_S_ --------------------------
	.section	.nv.constant0._Z14sub_8x16x32x32PfS_S_,"a",@progbits
	.sectionflags	@""
	.align	4
.nv.constant0._Z14sub_8x16x32x32PfS_S_:
	.zero		920


//--------------------- SYMBOLS --------------------------

	.type		.nv.reservedSmem.offset0,@object
	.size		.nv.reservedSmem.offset0,0x4
